//
// Generated by NVIDIA NVVM Compiler
//
// Compiler Build ID: CL-36424714
// Cuda compilation tools, release 13.0, V13.0.88
// Based on NVVM 20.0.0
//

.version 9.0
.target sm_100
.address_size 64

	// .globl	_Z19parallel_reduce_ex1PiS_
.extern .shared .align 16 .b8 shared_data[];

.visible .entry _Z19parallel_reduce_ex1PiS_(
	.param .u64 .ptr .align 1 _Z19parallel_reduce_ex1PiS__param_0,
	.param .u64 .ptr .align 1 _Z19parallel_reduce_ex1PiS__param_1
)
{
	.reg .pred 	%p<5>;
	.reg .b32 	%r<21>;
	.reg .b64 	%rd<9>;

	ld.param.u64 	%rd2, [_Z19parallel_reduce_ex1PiS__param_0];
	ld.param.u64 	%rd1, [_Z19parallel_reduce_ex1PiS__param_1];
	cvta.to.global.u64 	%rd3, %rd2;
	mov.u32 	%r1, %ctaid.x;
	mov.u32 	%r2, %ntid.x;
	mov.u32 	%r3, %tid.x;
	mad.lo.s32 	%r7, %r1, %r2, %r3;
	mul.wide.s32 	%rd4, %r7, 4;
	add.s64 	%rd5, %rd3, %rd4;
	ld.global.u32 	%r8, [%rd5];
	shl.b32 	%r9, %r3, 2;
	mov.u32 	%r10, shared_data;
	add.s32 	%r4, %r10, %r9;
	st.shared.u32 	[%r4], %r8;
	bar.sync 	0;
	setp.lt.u32 	%p1, %r2, 2;
	@%p1 bra 	$L__BB0_5;
	mov.b32 	%r20, 1;
$L__BB0_2:
	shl.b32 	%r6, %r20, 1;
	add.s32 	%r12, %r6, -1;
	and.b32  	%r13, %r12, %r3;
	setp.ne.s32 	%p2, %r13, 0;
	@%p2 bra 	$L__BB0_4;
	shl.b32 	%r14, %r20, 2;
	add.s32 	%r15, %r4, %r14;
	ld.shared.u32 	%r16, [%r15];
	ld.shared.u32 	%r17, [%r4];
	add.s32 	%r18, %r17, %r16;
	st.shared.u32 	[%r4], %r18;
$L__BB0_4:
	bar.sync 	0;
	setp.lt.u32 	%p3, %r6, %r2;
	mov.u32 	%r20, %r6;
	@%p3 bra 	$L__BB0_2;
$L__BB0_5:
	setp.ne.s32 	%p4, %r3, 0;
	@%p4 bra 	$L__BB0_7;
	ld.shared.u32 	%r19, [shared_data];
	cvta.to.global.u64 	%rd6, %rd1;
	mul.wide.u32 	%rd7, %r1, 4;
	add.s64 	%rd8, %rd6, %rd7;
	st.global.u32 	[%rd8], %r19;
$L__BB0_7:
	ret;

}


// ===== COMPILED SASS (sm_100) =====

	.target	sm_100

	.elftype	@"ET_EXEC"


//--------------------- .note.nv.tkinfo           --------------------------
	.section	.note.nv.tkinfo,"",@"SHT_NOTE"
	.sectionflags	@"SHF_NOTE_NV_TKINFO"
	.tkinfo
        /*0018*/ 	.word	0x00000002
        /*0030*/ 	.string	""
        /*0030*/ 	.string	"ptxas"
        /*0030*/ 	.string	"Cuda compilation tools, release 13.0, V13.0.88"
        /*0030*/ 	.string	"Build cuda_13.0.r13.0/compiler.36424714_0"
        /*0030*/ 	.string	"-arch sm_100 -m 64 "



//--------------------- .note.nv.cuinfo           --------------------------
	.section	.note.nv.cuinfo,"",@"SHT_NOTE"
	.sectionflags	@"SHF_NOTE_NV_CUINFO"
        /*0018*/ 	.short	0x0002
        /*001a*/ 	.short	0x0064
        /*001c*/ 	.short	0x0082
	.zero		2


//--------------------- .nv.info                  --------------------------
	.section	.nv.info,"",@"SHT_CUDA_INFO"
	.align	4


	//----- nvinfo : EIATTR_REGCOUNT
	.align		4
        /*0000*/ 	.byte	0x04, 0x2f
        /*0002*/ 	.short	(.L_1 - .L_0)
	.align		4
.L_0:
        /*0004*/ 	.word	index@(_Z19parallel_reduce_ex1PiS_)
        /*0008*/ 	.word	0x0000000b


	//----- nvinfo : EIATTR_FRAME_SIZE
	.align		4
.L_1:
        /*000c*/ 	.byte	0x04, 0x11
        /*000e*/ 	.short	(.L_3 - .L_2)
	.align		4
.L_2:
        /*0010*/ 	.word	index@(_Z19parallel_reduce_ex1PiS_)
        /*0014*/ 	.word	0x00000000


	//----- nvinfo : EIATTR_MIN_STACK_SIZE
	.align		4
.L_3:
        /*0018*/ 	.byte	0x04, 0x12
        /*001a*/ 	.short	(.L_5 - .L_4)
	.align		4
.L_4:
        /*001c*/ 	.word	index@(_Z19parallel_reduce_ex1PiS_)
        /*0020*/ 	.word	0x00000000
.L_5:


//--------------------- .nv.compat                --------------------------
	.section	.nv.compat,"",@"SHT_CUDA_COMPAT_INFO"
	.align	4
        /*0000*/ 	.byte	0x02, 0x09, 0x00, 0x00, 0x02, 0x02, 0x01, 0x00, 0x02, 0x05, 0x05, 0x00, 0x03, 0x07, 0x01, 0x01
        /*0010*/ 	.byte	0x02, 0x03, 0x00, 0x00, 0x02, 0x06, 0x01, 0x00, 0x04, 0x0b, 0x08, 0x00, 0x09, 0x00, 0x00, 0x00
        /*0020*/ 	.byte	0x00, 0x00, 0x00, 0x00


//--------------------- .nv.info._Z19parallel_reduce_ex1PiS_ --------------------------
	.section	.nv.info._Z19parallel_reduce_ex1PiS_,"",@"SHT_CUDA_INFO"
	.sectionflags	@""
	.align	4


	//----- nvinfo : EIATTR_CUDA_API_VERSION
	.align		4
        /*0000*/ 	.byte	0x04, 0x37
        /*0002*/ 	.short	(.L_7 - .L_6)
.L_6:
        /*0004*/ 	.word	0x00000082


	//----- nvinfo : EIATTR_KPARAM_INFO
	.align		4
.L_7:
        /*0008*/ 	.byte	0x04, 0x17
        /*000a*/ 	.short	(.L_9 - .L_8)
.L_8:
        /*000c*/ 	.word	0x00000000
        /*0010*/ 	.short	0x0001
        /*0012*/ 	.short	0x0008
        /*0014*/ 	.byte	0x00, 0xf5, 0x21, 0x00


	//----- nvinfo : EIATTR_KPARAM_INFO
	.align		4
.L_9:
        /*0018*/ 	.byte	0x04, 0x17
        /*001a*/ 	.short	(.L_11 - .L_10)
.L_10:
        /*001c*/ 	.word	0x00000000
        /*0020*/ 	.short	0x0000
        /*0022*/ 	.short	0x0000
        /*0024*/ 	.byte	0x00, 0xf5, 0x21, 0x00


	//----- nvinfo : EIATTR_SPARSE_MMA_MASK
	.align		4
.L_11:
        /*0028*/ 	.byte	0x03, 0x50
        /*002a*/ 	.short	0x0000


	//----- nvinfo : EIATTR_MAXREG_COUNT
	.align		4
        /*002c*/ 	.byte	0x03, 0x1b
        /*002e*/ 	.short	0x00ff


	//----- nvinfo : EIATTR_NUM_BARRIERS
	.align		4
        /*0030*/ 	.byte	0x02, 0x4c
        /*0032*/ 	.byte	0x01
	.zero		1


	//----- nvinfo : EIATTR_MERCURY_ISA_VERSION
	.align		4
        /*0034*/ 	.byte	0x03, 0x5f
        /*0036*/ 	.short	0x0101


	//----- nvinfo : EIATTR_VRC_CTA_INIT_COUNT
	.align		4
        /*0038*/ 	.byte	0x02, 0x4a
	.zero		1
	.zero		1


	//----- nvinfo : EIATTR_EXIT_INSTR_OFFSETS
	.align		4
        /*003c*/ 	.byte	0x04, 0x1c
        /*003e*/ 	.short	(.L_13 - .L_12)


	//   ....[0]....
.L_12:
        /*0040*/ 	.word	0x000001f0


	//   ....[1]....
        /*0044*/ 	.word	0x00000270


	//----- nvinfo : EIATTR_CBANK_PARAM_SIZE
	.align		4
.L_13:
        /*0048*/ 	.byte	0x03, 0x19
        /*004a*/ 	.short	0x0010


	//----- nvinfo : EIATTR_PARAM_CBANK
	.align		4
        /*004c*/ 	.byte	0x04, 0x0a
        /*004e*/ 	.short	(.L_15 - .L_14)
	.align		4
.L_14:
        /*0050*/ 	.word	index@(.nv.constant0._Z19parallel_reduce_ex1PiS_)
        /*0054*/ 	.short	0x0380
        /*0056*/ 	.short	0x0010


	//----- nvinfo : EIATTR_SW_WAR
	.align		4
.L_15:
        /*0058*/ 	.byte	0x04, 0x36
        /*005a*/ 	.short	(.L_17 - .L_16)
.L_16:
        /*005c*/ 	.word	0x00000008
.L_17:


//--------------------- .nv.callgraph             --------------------------
	.section	.nv.callgraph,"",@"SHT_CUDA_CALLGRAPH"
	.align	4
	.sectionentsize	8
	.align		4
        /*0000*/ 	.word	0x00000000
	.align		4
        /*0004*/ 	.word	0xffffffff
	.align		4
        /*0008*/ 	.word	0x00000000
	.align		4
        /*000c*/ 	.word	0xfffffffe
	.align		4
        /*0010*/ 	.word	0x00000000
	.align		4
        /*0014*/ 	.word	0xfffffffd
	.align		4
        /*0018*/ 	.word	0x00000000
	.align		4
        /*001c*/ 	.word	0xfffffffc


//--------------------- .text._Z19parallel_reduce_ex1PiS_ --------------------------
	.section	.text._Z19parallel_reduce_ex1PiS_,"ax",@progbits
	.align	128
        .global         _Z19parallel_reduce_ex1PiS_
        .type           _Z19parallel_reduce_ex1PiS_,@function
        .size           _Z19parallel_reduce_ex1PiS_,(.L_x_3 - _Z19parallel_reduce_ex1PiS_)
        .other          _Z19parallel_reduce_ex1PiS_,@"STO_CUDA_ENTRY STV_DEFAULT"
_Z19parallel_reduce_ex1PiS_:
.text._Z19parallel_reduce_ex1PiS_:
[----:B------:R-:W-:Y:S01]  /*0000*/  LDC R1, c[0x0][0x37c] ;  /* 0x0000df00ff017b82 */ /* 0x000fe20000000800 */
[----:B------:R-:W0:Y:S07]  /*0010*/  S2R R7, SR_CTAID.X ;  /* 0x0000000000077919 */ /* 0x000e2e0000002500 */
[----:B------:R-:W1:Y:S01]  /*0020*/  LDC.64 R2, c[0x0][0x380] ;  /* 0x0000e000ff027b82 */ /* 0x000e620000000a00 */
[----:B------:R-:W0:Y:S01]  /*0030*/  LDCU UR8, c[0x0][0x360] ;  /* 0x00006c00ff0877ac */ /* 0x000e220008000800 */
[----:B------:R-:W0:Y:S01]  /*0040*/  S2R R6, SR_TID.X ;  /* 0x0000000000067919 */ /* 0x000e220000002100 */
[----:B------:R-:W2:Y:S01]  /*0050*/  LDCU.64 UR6, c[0x0][0x358] ;  /* 0x00006b00ff0677ac */ /* 0x000ea20008000a00 */
[----:B0-----:R-:W-:-:S04]  /*0060*/  IMAD R5, R7, UR8, R6 ;  /* 0x0000000807057c24 */ /* 0x001fc8000f8e0206 */
[----:B-1----:R-:W-:-:S06]  /*0070*/  IMAD.WIDE R2, R5, 0x4, R2 ;  /* 0x0000000405027825 */ /* 0x002fcc00078e0202 */
[----:B--2---:R-:W2:Y:S01]  /*0080*/  LDG.E R2, desc[UR6][R2.64] ;  /* 0x0000000602027981 */ /* 0x004ea2000c1e1900 */
[----:B------:R-:W0:Y:S01]  /*0090*/  S2UR UR5, SR_CgaCtaId ;  /* 0x00000000000579c3 */ /* 0x000e220000008800 */
[----:B------:R-:W-:Y:S01]  /*00a0*/  UMOV UR4, 0x400 ;  /* 0x0000040000047882 */ /* 0x000fe20000000000 */
[----:B------:R-:W-:Y:S01]  /*00b0*/  UISETP.GE.U32.AND UP0, UPT, UR8, 0x2, UPT ;  /* 0x000000020800788c */ /* 0x000fe2000bf06070 */
[----:B------:R-:W-:Y:S01]  /*00c0*/  ISETP.NE.AND P0, PT, R6, RZ, PT ;  /* 0x000000ff0600720c */ /* 0x000fe20003f05270 */
[----:B0-----:R-:W-:-:S06]  /*00d0*/  ULEA UR4, UR5, UR4, 0x18 ;  /* 0x0000000405047291 */ /* 0x001fcc000f8ec0ff */
[----:B------:R-:W-:-:S05]  /*00e0*/  LEA R5, R6, UR4, 0x2 ;  /* 0x0000000406057c11 */ /* 0x000fca000f8e10ff */
[----:B--2---:R0:W-:Y:S01]  /*00f0*/  STS [R5], R2 ;  /* 0x0000000205007388 */ /* 0x0041e20000000800 */
[----:B------:R-:W-:Y:S06]  /*0100*/  BAR.SYNC.DEFER_BLOCKING 0x0 ;  /* 0x0000000000007b1d */ /* 0x000fec0000010000 */
[----:B------:R-:W-:Y:S05]  /*0110*/  BRA.U !UP0, `(.L_x_0) ;  /* 0x0000000108347547 */ /* 0x000fea000b800000 */
[----:B------:R-:W-:-:S07]  /*0120*/  IMAD.MOV.U32 R0, RZ, RZ, 0x1 ;  /* 0x00000001ff007424 */ /* 0x000fce00078e00ff */
.L_x_1:
[----:B------:R-:W-:-:S05]  /*0130*/  IMAD.SHL.U32 R8, R0, 0x2, RZ ;  /* 0x0000000200087824 */ /* 0x000fca00078e00ff */
[----:B0-----:R-:W-:-:S04]  /*0140*/  IADD3 R2, PT, PT, R8, -0x1, RZ ;  /* 0xffffffff08027810 */ /* 0x001fc80007ffe0ff */
[----:B------:R-:W-:-:S13]  /*0150*/  LOP3.LUT P1, RZ, R2, R6, RZ, 0xc0, !PT ;  /* 0x0000000602ff7212 */ /* 0x000fda000782c0ff */
[----:B------:R-:W-:Y:S01]  /*0160*/  @!P1 IMAD R2, R0, 0x4, R5 ;  /* 0x0000000400029824 */ /* 0x000fe200078e0205 */
[----:B------:R-:W-:Y:S01]  /*0170*/  @!P1 LDS R3, [R5] ;  /* 0x0000000005039984 */ /* 0x000fe20000000800 */
[----:B------:R-:W-:-:S04]  /*0180*/  MOV R0, R8 ;  /* 0x0000000800007202 */ /* 0x000fc80000000f00 */
[----:B------:R-:W0:Y:S02]  /*0190*/  @!P1 LDS R2, [R2] ;  /* 0x0000000002029984 */ /* 0x000e240000000800 */
[----:B0-----:R-:W-:-:S05]  /*01a0*/  @!P1 IADD3 R4, PT, PT, R2, R3, RZ ;  /* 0x0000000302049210 */ /* 0x001fca0007ffe0ff */
[----:B------:R1:W-:Y:S01]  /*01b0*/  @!P1 STS [R5], R4 ;  /* 0x0000000405009388 */ /* 0x0003e20000000800 */
[----:B------:R-:W-:Y:S01]  /*01c0*/  BAR.SYNC.DEFER_BLOCKING 0x0 ;  /* 0x0000000000007b1d */ /* 0x000fe20000010000 */
[----:B------:R-:W-:-:S13]  /*01d0*/  ISETP.GE.U32.AND P1, PT, R8, UR8, PT ;  /* 0x0000000808007c0c */ /* 0x000fda000bf26070 */
[----:B-1----:R-:W-:Y:S05]  /*01e0*/  @!P1 BRA `(.L_x_1) ;  /* 0xfffffffc00d09947 */ /* 0x002fea000383ffff */
.L_x_0:
[----:B------:R-:W-:Y:S05]  /*01f0*/  @P0 EXIT ;  /* 0x000000000000094d */ /* 0x000fea0003800000 */
[----:B------:R-:W1:Y:S01]  /*0200*/  S2UR UR5, SR_CgaCtaId ;  /* 0x00000000000579c3 */ /* 0x000e620000008800 */
[----:B------:R-:W-:-:S07]  /*0210*/  UMOV UR4, 0x400 ;  /* 0x0000040000047882 */ /* 0x000fce0000000000 */
[----:B0-----:R-:W0:Y:S01]  /*0220*/  LDC.64 R2, c[0x0][0x388] ;  /* 0x0000e200ff027b82 */ /* 0x001e220000000a00 */
[----:B-1----:R-:W-:Y:S01]  /*0230*/  ULEA UR4, UR5, UR4, 0x18 ;  /* 0x0000000405047291 */ /* 0x002fe2000f8ec0ff */
[----:B0-----:R-:W-:-:S08]  /*0240*/  IMAD.WIDE.U32 R2, R7, 0x4, R2 ;  /* 0x0000000407027825 */ /* 0x001fd000078e0002 */
[----:B------:R-:W0:Y:S04]  /*0250*/  LDS R5, [UR4] ;  /* 0x00000004ff057984 */ /* 0x000e280008000800 */
[----:B0-----:R-:W-:Y:S01]  /*0260*/  STG.E desc[UR6][R2.64], R5 ;  /* 0x0000000502007986 */ /* 0x001fe2000c101906 */
[----:B------:R-:W-:Y:S05]  /*0270*/  EXIT ;  /* 0x000000000000794d */ /* 0x000fea0003800000 */
.L_x_2:
[----:B------:R-:W-:-:S00]  /*0280*/  BRA `(.L_x_2) ;  /* 0xfffffffc00fc7947 */ /* 0x000fc0000383ffff */
[----:B------:R-:W-:-:S00]  /*0290*/  NOP ;  /* 0x0000000000007918 */ /* 0x000fc00000000000 */
        /* <DEDUP_REMOVED lines=14> */
.L_x_3:


//--------------------- .nv.shared._Z19parallel_reduce_ex1PiS_ --------------------------
	.section	.nv.shared._Z19parallel_reduce_ex1PiS_,"aw",@nobits
	.sectionflags	@""
	.align	16
	.zero		1024


//--------------------- .nv.shared.reserved.0     --------------------------
	.section	.nv.shared.reserved.0,"aw",@nobits
	.weak		__nv_reservedSMEM_offset_0_alias
	.size		__nv_reservedSMEM_offset_0_alias, 0, 64
	.other		__nv_reservedSMEM_offset_0_alias,@"STO_CUDA_RESERVED_SHARED STV_DEFAULT"
__nv_reservedSMEM_offset_0_alias:
	.zero		0
	.zero		64


//--------------------- .nv.constant0._Z19parallel_reduce_ex1PiS_ --------------------------
	.section	.nv.constant0._Z19parallel_reduce_ex1PiS_,"a",@progbits
	.sectionflags	@""
	.align	4
.nv.constant0._Z19parallel_reduce_ex1PiS_:
	.zero		912


//--------------------- SYMBOLS --------------------------

	.type		.nv.reservedSmem.offset0,@object
	.size		.nv.reservedSmem.offset0,0x4
	.type		.nv.reservedSmem.cap,@object
	.size		.nv.reservedSmem.cap,0x4
